//
// Generated by NVIDIA NVVM Compiler
//
// Compiler Build ID: CL-36424714
// Cuda compilation tools, release 13.0, V13.0.88
// Based on NVVM 20.0.0
//

.version 9.0
.target sm_100
.address_size 64

	// .globl	pixel_binning_2d

.visible .entry pixel_binning_2d(
	.param .u64 .ptr .align 1 pixel_binning_2d_param_0,
	.param .u64 .ptr .align 1 pixel_binning_2d_param_1,
	.param .u32 pixel_binning_2d_param_2,
	.param .u32 pixel_binning_2d_param_3,
	.param .u32 pixel_binning_2d_param_4
)
{


	ret;

}


// ===== COMPILED SASS (sm_100) =====

	.target	sm_100

	.elftype	@"ET_EXEC"


//--------------------- .note.nv.tkinfo           --------------------------
	.section	.note.nv.tkinfo,"",@"SHT_NOTE"
	.sectionflags	@"SHF_NOTE_NV_TKINFO"
	.tkinfo
        /*0018*/ 	.word	0x00000002
        /*0030*/ 	.string	""
        /*0030*/ 	.string	"ptxas"
        /*0030*/ 	.string	"Cuda compilation tools, release 13.0, V13.0.88"
        /*0030*/ 	.string	"Build cuda_13.0.r13.0/compiler.36424714_0"
        /*0030*/ 	.string	"-arch sm_100 -m 64 "



//--------------------- .note.nv.cuinfo           --------------------------
	.section	.note.nv.cuinfo,"",@"SHT_NOTE"
	.sectionflags	@"SHF_NOTE_NV_CUINFO"
        /*0018*/ 	.short	0x0002
        /*001a*/ 	.short	0x0064
        /*001c*/ 	.short	0x0082
	.zero		2


//--------------------- .nv.info                  --------------------------
	.section	.nv.info,"",@"SHT_CUDA_INFO"
	.align	4


	//----- nvinfo : EIATTR_REGCOUNT
	.align		4
        /*0000*/ 	.byte	0x04, 0x2f
        /*0002*/ 	.short	(.L_1 - .L_0)
	.align		4
.L_0:
        /*0004*/ 	.word	index@(pixel_binning_2d)
        /*0008*/ 	.word	0x00000004


	//----- nvinfo : EIATTR_FRAME_SIZE
	.align		4
.L_1:
        /*000c*/ 	.byte	0x04, 0x11
        /*000e*/ 	.short	(.L_3 - .L_2)
	.align		4
.L_2:
        /*0010*/ 	.word	index@(pixel_binning_2d)
        /*0014*/ 	.word	0x00000000


	//----- nvinfo : EIATTR_MIN_STACK_SIZE
	.align		4
.L_3:
        /*0018*/ 	.byte	0x04, 0x12
        /*001a*/ 	.short	(.L_5 - .L_4)
	.align		4
.L_4:
        /*001c*/ 	.word	index@(pixel_binning_2d)
        /*0020*/ 	.word	0x00000000
.L_5:


//--------------------- .nv.compat                --------------------------
	.section	.nv.compat,"",@"SHT_CUDA_COMPAT_INFO"
	.align	4
        /*0000*/ 	.byte	0x02, 0x09, 0x00, 0x00, 0x02, 0x02, 0x01, 0x00, 0x02, 0x05, 0x05, 0x00, 0x03, 0x07, 0x01, 0x01
        /*0010*/ 	.byte	0x02, 0x03, 0x00, 0x00, 0x02, 0x06, 0x01, 0x00, 0x04, 0x0b, 0x08, 0x00, 0x09, 0x00, 0x00, 0x00
        /*0020*/ 	.byte	0x00, 0x00, 0x00, 0x00


//--------------------- .nv.info.pixel_binning_2d --------------------------
	.section	.nv.info.pixel_binning_2d,"",@"SHT_CUDA_INFO"
	.sectionflags	@""
	.align	4


	//----- nvinfo : EIATTR_CUDA_API_VERSION
	.align		4
        /*0000*/ 	.byte	0x04, 0x37
        /*0002*/ 	.short	(.L_7 - .L_6)
.L_6:
        /*0004*/ 	.word	0x00000082


	//----- nvinfo : EIATTR_KPARAM_INFO
	.align		4
.L_7:
        /*0008*/ 	.byte	0x04, 0x17
        /*000a*/ 	.short	(.L_9 - .L_8)
.L_8:
        /*000c*/ 	.word	0x00000000
        /*0010*/ 	.short	0x0004
        /*0012*/ 	.short	0x0018
        /*0014*/ 	.byte	0x00, 0xf0, 0x11, 0x00


	//----- nvinfo : EIATTR_KPARAM_INFO
	.align		4
.L_9:
        /*0018*/ 	.byte	0x04, 0x17
        /*001a*/ 	.short	(.L_11 - .L_10)
.L_10:
        /*001c*/ 	.word	0x00000000
        /*0020*/ 	.short	0x0003
        /*0022*/ 	.short	0x0014
        /*0024*/ 	.byte	0x00, 0xf0, 0x11, 0x00


	//----- nvinfo : EIATTR_KPARAM_INFO
	.align		4
.L_11:
        /*0028*/ 	.byte	0x04, 0x17
        /*002a*/ 	.short	(.L_13 - .L_12)
.L_12:
        /*002c*/ 	.word	0x00000000
        /*0030*/ 	.short	0x0002
        /*0032*/ 	.short	0x0010
        /*0034*/ 	.byte	0x00, 0xf0, 0x11, 0x00


	//----- nvinfo : EIATTR_KPARAM_INFO
	.align		4
.L_13:
        /*0038*/ 	.byte	0x04, 0x17
        /*003a*/ 	.short	(.L_15 - .L_14)
.L_14:
        /*003c*/ 	.word	0x00000000
        /*0040*/ 	.short	0x0001
        /*0042*/ 	.short	0x0008
        /*0044*/ 	.byte	0x00, 0xf5, 0x21, 0x00


	//----- nvinfo : EIATTR_KPARAM_INFO
	.align		4
.L_15:
        /*0048*/ 	.byte	0x04, 0x17
        /*004a*/ 	.short	(.L_17 - .L_16)
.L_16:
        /*004c*/ 	.word	0x00000000
        /*0050*/ 	.short	0x0000
        /*0052*/ 	.short	0x0000
        /*0054*/ 	.byte	0x00, 0xf5, 0x21, 0x00


	//----- nvinfo : EIATTR_SPARSE_MMA_MASK
	.align		4
.L_17:
        /*0058*/ 	.byte	0x03, 0x50
        /*005a*/ 	.short	0x0000


	//----- nvinfo : EIATTR_MAXREG_COUNT
	.align		4
        /*005c*/ 	.byte	0x03, 0x1b
        /*005e*/ 	.short	0x00ff


	//----- nvinfo : EIATTR_MERCURY_ISA_VERSION
	.align		4
        /*0060*/ 	.byte	0x03, 0x5f
        /*0062*/ 	.short	0x0101


	//----- nvinfo : EIATTR_VRC_CTA_INIT_COUNT
	.align		4
        /*0064*/ 	.byte	0x02, 0x4a
	.zero		1
	.zero		1


	//----- nvinfo : EIATTR_EXIT_INSTR_OFFSETS
	.align		4
        /*0068*/ 	.byte	0x04, 0x1c
        /*006a*/ 	.short	(.L_19 - .L_18)


	//   ....[0]....
.L_18:
        /*006c*/ 	.word	0x00000010


	//----- nvinfo : EIATTR_CBANK_PARAM_SIZE
	.align		4
.L_19:
        /*0070*/ 	.byte	0x03, 0x19
        /*0072*/ 	.short	0x001c


	//----- nvinfo : EIATTR_PARAM_CBANK
	.align		4
        /*0074*/ 	.byte	0x04, 0x0a
        /*0076*/ 	.short	(.L_21 - .L_20)
	.align		4
.L_20:
        /*0078*/ 	.word	index@(.nv.constant0.pixel_binning_2d)
        /*007c*/ 	.short	0x0380
        /*007e*/ 	.short	0x001c


	//----- nvinfo : EIATTR_SW_WAR
	.align		4
.L_21:
        /*0080*/ 	.byte	0x04, 0x36
        /*0082*/ 	.short	(.L_23 - .L_22)
.L_22:
        /*0084*/ 	.word	0x00000008
.L_23:


//--------------------- .nv.callgraph             --------------------------
	.section	.nv.callgraph,"",@"SHT_CUDA_CALLGRAPH"
	.align	4
	.sectionentsize	8
	.align		4
        /*0000*/ 	.word	0x00000000
	.align		4
        /*0004*/ 	.word	0xffffffff
	.align		4
        /*0008*/ 	.word	0x00000000
	.align		4
        /*000c*/ 	.word	0xfffffffe
	.align		4
        /*0010*/ 	.word	0x00000000
	.align		4
        /*0014*/ 	.word	0xfffffffd
	.align		4
        /*0018*/ 	.word	0x00000000
	.align		4
        /*001c*/ 	.word	0xfffffffc


//--------------------- .text.pixel_binning_2d    --------------------------
	.section	.text.pixel_binning_2d,"ax",@progbits
	.align	128
        .global         pixel_binning_2d
        .type           pixel_binning_2d,@function
        .size           pixel_binning_2d,(.L_x_1 - pixel_binning_2d)
        .other          pixel_binning_2d,@"STO_CUDA_ENTRY STV_DEFAULT"
pixel_binning_2d:
.text.pixel_binning_2d:
[----:B------:R-:W-:Y:S01]  /*0000*/  LDC R1, c[0x0][0x37c] ;  /* 0x0000df00ff017b82 */ /* 0x000fe20000000800 */
[----:B------:R-:W-:Y:S05]  /*0010*/  EXIT ;  /* 0x000000000000794d */ /* 0x000fea0003800000 */
.L_x_0:
[----:B------:R-:W-:-:S00]  /*0020*/  BRA `(.L_x_0) ;  /* 0xfffffffc00fc7947 */ /* 0x000fc0000383ffff */
[----:B------:R-:W-:-:S00]  /*0030*/  NOP ;  /* 0x0000000000007918 */ /* 0x000fc00000000000 */
        /* <DEDUP_REMOVED lines=12> */
.L_x_1:


//--------------------- .nv.shared.reserved.0     --------------------------
	.section	.nv.shared.reserved.0,"aw",@nobits
	.weak		__nv_reservedSMEM_offset_0_alias
	.size		__nv_reservedSMEM_offset_0_alias, 0, 64
	.other		__nv_reservedSMEM_offset_0_alias,@"STO_CUDA_RESERVED_SHARED STV_DEFAULT"
__nv_reservedSMEM_offset_0_alias:
	.zero		0
	.zero		64


//--------------------- .nv.constant0.pixel_binning_2d --------------------------
	.section	.nv.constant0.pixel_binning_2d,"a",@progbits
	.sectionflags	@""
	.align	4
.nv.constant0.pixel_binning_2d:
	.zero		924


//--------------------- SYMBOLS --------------------------

	.type		.nv.reservedSmem.offset0,@object
	.size		.nv.reservedSmem.offset0,0x4
